//
// Generated by NVIDIA NVVM Compiler
//
// Compiler Build ID: CL-36424714
// Cuda compilation tools, release 13.0, V13.0.88
// Based on NVVM 20.0.0
//

.version 9.0
.target sm_100
.address_size 64

	// .globl	_Z16matrixCopyKernelPKfPfi

.visible .entry _Z16matrixCopyKernelPKfPfi(
	.param .u64 .ptr .align 1 _Z16matrixCopyKernelPKfPfi_param_0,
	.param .u64 .ptr .align 1 _Z16matrixCopyKernelPKfPfi_param_1,
	.param .u32 _Z16matrixCopyKernelPKfPfi_param_2
)
{
	.reg .pred 	%p<2>;
	.reg .b32 	%r<12>;
	.reg .b32 	%f<2>;
	.reg .b64 	%rd<8>;

	ld.param.u64 	%rd1, [_Z16matrixCopyKernelPKfPfi_param_0];
	ld.param.u64 	%rd2, [_Z16matrixCopyKernelPKfPfi_param_1];
	ld.param.u32 	%r3, [_Z16matrixCopyKernelPKfPfi_param_2];
	mov.u32 	%r4, %ctaid.y;
	mov.u32 	%r5, %ntid.y;
	mov.u32 	%r6, %tid.y;
	mad.lo.s32 	%r1, %r4, %r5, %r6;
	mov.u32 	%r7, %ctaid.x;
	mov.u32 	%r8, %ntid.x;
	mov.u32 	%r9, %tid.x;
	mad.lo.s32 	%r2, %r7, %r8, %r9;
	max.s32 	%r10, %r1, %r2;
	setp.ge.s32 	%p1, %r10, %r3;
	@%p1 bra 	$L__BB0_2;
	cvta.to.global.u64 	%rd3, %rd1;
	cvta.to.global.u64 	%rd4, %rd2;
	mad.lo.s32 	%r11, %r3, %r1, %r2;
	mul.wide.s32 	%rd5, %r11, 4;
	add.s64 	%rd6, %rd3, %rd5;
	ld.global.f32 	%f1, [%rd6];
	add.s64 	%rd7, %rd4, %rd5;
	st.global.f32 	[%rd7], %f1;
$L__BB0_2:
	ret;

}


// ===== COMPILED SASS (sm_100) =====

	.target	sm_100

	.elftype	@"ET_EXEC"


//--------------------- .note.nv.tkinfo           --------------------------
	.section	.note.nv.tkinfo,"",@"SHT_NOTE"
	.sectionflags	@"SHF_NOTE_NV_TKINFO"
	.tkinfo
        /*0018*/ 	.word	0x00000002
        /*0030*/ 	.string	""
        /*0030*/ 	.string	"ptxas"
        /*0030*/ 	.string	"Cuda compilation tools, release 13.0, V13.0.88"
        /*0030*/ 	.string	"Build cuda_13.0.r13.0/compiler.36424714_0"
        /*0030*/ 	.string	"-arch sm_100 -m 64 "



//--------------------- .note.nv.cuinfo           --------------------------
	.section	.note.nv.cuinfo,"",@"SHT_NOTE"
	.sectionflags	@"SHF_NOTE_NV_CUINFO"
        /*0018*/ 	.short	0x0002
        /*001a*/ 	.short	0x0064
        /*001c*/ 	.short	0x0082
	.zero		2


//--------------------- .nv.info                  --------------------------
	.section	.nv.info,"",@"SHT_CUDA_INFO"
	.align	4


	//----- nvinfo : EIATTR_REGCOUNT
	.align		4
        /*0000*/ 	.byte	0x04, 0x2f
        /*0002*/ 	.short	(.L_1 - .L_0)
	.align		4
.L_0:
        /*0004*/ 	.word	index@(_Z16matrixCopyKernelPKfPfi)
        /*0008*/ 	.word	0x0000000a


	//----- nvinfo : EIATTR_FRAME_SIZE
	.align		4
.L_1:
        /*000c*/ 	.byte	0x04, 0x11
        /*000e*/ 	.short	(.L_3 - .L_2)
	.align		4
.L_2:
        /*0010*/ 	.word	index@(_Z16matrixCopyKernelPKfPfi)
        /*0014*/ 	.word	0x00000000


	//----- nvinfo : EIATTR_MIN_STACK_SIZE
	.align		4
.L_3:
        /*0018*/ 	.byte	0x04, 0x12
        /*001a*/ 	.short	(.L_5 - .L_4)
	.align		4
.L_4:
        /*001c*/ 	.word	index@(_Z16matrixCopyKernelPKfPfi)
        /*0020*/ 	.word	0x00000000
.L_5:


//--------------------- .nv.compat                --------------------------
	.section	.nv.compat,"",@"SHT_CUDA_COMPAT_INFO"
	.align	4
        /*0000*/ 	.byte	0x02, 0x09, 0x00, 0x00, 0x02, 0x02, 0x01, 0x00, 0x02, 0x05, 0x05, 0x00, 0x03, 0x07, 0x01, 0x01
        /*0010*/ 	.byte	0x02, 0x03, 0x00, 0x00, 0x02, 0x06, 0x01, 0x00, 0x04, 0x0b, 0x08, 0x00, 0x09, 0x00, 0x00, 0x00
        /*0020*/ 	.byte	0x00, 0x00, 0x00, 0x00


//--------------------- .nv.info._Z16matrixCopyKernelPKfPfi --------------------------
	.section	.nv.info._Z16matrixCopyKernelPKfPfi,"",@"SHT_CUDA_INFO"
	.sectionflags	@""
	.align	4


	//----- nvinfo : EIATTR_CUDA_API_VERSION
	.align		4
        /*0000*/ 	.byte	0x04, 0x37
        /*0002*/ 	.short	(.L_7 - .L_6)
.L_6:
        /*0004*/ 	.word	0x00000082


	//----- nvinfo : EIATTR_KPARAM_INFO
	.align		4
.L_7:
        /*0008*/ 	.byte	0x04, 0x17
        /*000a*/ 	.short	(.L_9 - .L_8)
.L_8:
        /*000c*/ 	.word	0x00000000
        /*0010*/ 	.short	0x0002
        /*0012*/ 	.short	0x0010
        /*0014*/ 	.byte	0x00, 0xf0, 0x11, 0x00


	//----- nvinfo : EIATTR_KPARAM_INFO
	.align		4
.L_9:
        /*0018*/ 	.byte	0x04, 0x17
        /*001a*/ 	.short	(.L_11 - .L_10)
.L_10:
        /*001c*/ 	.word	0x00000000
        /*0020*/ 	.short	0x0001
        /*0022*/ 	.short	0x0008
        /*0024*/ 	.byte	0x00, 0xf5, 0x21, 0x00


	//----- nvinfo : EIATTR_KPARAM_INFO
	.align		4
.L_11:
        /*0028*/ 	.byte	0x04, 0x17
        /*002a*/ 	.short	(.L_13 - .L_12)
.L_12:
        /*002c*/ 	.word	0x00000000
        /*0030*/ 	.short	0x0000
        /*0032*/ 	.short	0x0000
        /*0034*/ 	.byte	0x00, 0xf5, 0x21, 0x00


	//----- nvinfo : EIATTR_SPARSE_MMA_MASK
	.align		4
.L_13:
        /*0038*/ 	.byte	0x03, 0x50
        /*003a*/ 	.short	0x0000


	//----- nvinfo : EIATTR_MAXREG_COUNT
	.align		4
        /*003c*/ 	.byte	0x03, 0x1b
        /*003e*/ 	.short	0x00ff


	//----- nvinfo : EIATTR_MERCURY_ISA_VERSION
	.align		4
        /*0040*/ 	.byte	0x03, 0x5f
        /*0042*/ 	.short	0x0101


	//----- nvinfo : EIATTR_VRC_CTA_INIT_COUNT
	.align		4
        /*0044*/ 	.byte	0x02, 0x4a
	.zero		1
	.zero		1


	//----- nvinfo : EIATTR_EXIT_INSTR_OFFSETS
	.align		4
        /*0048*/ 	.byte	0x04, 0x1c
        /*004a*/ 	.short	(.L_15 - .L_14)


	//   ....[0]....
.L_14:
        /*004c*/ 	.word	0x000000c0


	//   ....[1]....
        /*0050*/ 	.word	0x00000150


	//----- nvinfo : EIATTR_CBANK_PARAM_SIZE
	.align		4
.L_15:
        /*0054*/ 	.byte	0x03, 0x19
        /*0056*/ 	.short	0x0014


	//----- nvinfo : EIATTR_PARAM_CBANK
	.align		4
        /*0058*/ 	.byte	0x04, 0x0a
        /*005a*/ 	.short	(.L_17 - .L_16)
	.align		4
.L_16:
        /*005c*/ 	.word	index@(.nv.constant0._Z16matrixCopyKernelPKfPfi)
        /*0060*/ 	.short	0x0380
        /*0062*/ 	.short	0x0014


	//----- nvinfo : EIATTR_SW_WAR
	.align		4
.L_17:
        /*0064*/ 	.byte	0x04, 0x36
        /*0066*/ 	.short	(.L_19 - .L_18)
.L_18:
        /*0068*/ 	.word	0x00000008
.L_19:


//--------------------- .nv.callgraph             --------------------------
	.section	.nv.callgraph,"",@"SHT_CUDA_CALLGRAPH"
	.align	4
	.sectionentsize	8
	.align		4
        /*0000*/ 	.word	0x00000000
	.align		4
        /*0004*/ 	.word	0xffffffff
	.align		4
        /*0008*/ 	.word	0x00000000
	.align		4
        /*000c*/ 	.word	0xfffffffe
	.align		4
        /*0010*/ 	.word	0x00000000
	.align		4
        /*0014*/ 	.word	0xfffffffd
	.align		4
        /*0018*/ 	.word	0x00000000
	.align		4
        /*001c*/ 	.word	0xfffffffc


//--------------------- .text._Z16matrixCopyKernelPKfPfi --------------------------
	.section	.text._Z16matrixCopyKernelPKfPfi,"ax",@progbits
	.align	128
        .global         _Z16matrixCopyKernelPKfPfi
        .type           _Z16matrixCopyKernelPKfPfi,@function
        .size           _Z16matrixCopyKernelPKfPfi,(.L_x_1 - _Z16matrixCopyKernelPKfPfi)
        .other          _Z16matrixCopyKernelPKfPfi,@"STO_CUDA_ENTRY STV_DEFAULT"
_Z16matrixCopyKernelPKfPfi:
.text._Z16matrixCopyKernelPKfPfi:
[----:B------:R-:W-:Y:S01]  /*0000*/  LDC R1, c[0x0][0x37c] ;  /* 0x0000df00ff017b82 */ /* 0x000fe20000000800 */
[----:B------:R-:W0:Y:S07]  /*0010*/  S2R R3, SR_TID.Y ;  /* 0x0000000000037919 */ /* 0x000e2e0000002200 */
[----:B------:R-:W0:Y:S01]  /*0020*/  LDC R0, c[0x0][0x364] ;  /* 0x0000d900ff007b82 */ /* 0x000e220000000800 */
[----:B------:R-:W1:Y:S01]  /*0030*/  LDCU UR6, c[0x0][0x390] ;  /* 0x00007200ff0677ac */ /* 0x000e620008000800 */
[----:B------:R-:W2:Y:S06]  /*0040*/  S2R R2, SR_TID.X ;  /* 0x0000000000027919 */ /* 0x000eac0000002100 */
[----:B------:R-:W0:Y:S08]  /*0050*/  S2UR UR4, SR_CTAID.Y ;  /* 0x00000000000479c3 */ /* 0x000e300000002600 */
[----:B------:R-:W2:Y:S08]  /*0060*/  S2UR UR5, SR_CTAID.X ;  /* 0x00000000000579c3 */ /* 0x000eb00000002500 */
[----:B------:R-:W2:Y:S01]  /*0070*/  LDC R5, c[0x0][0x360] ;  /* 0x0000d800ff057b82 */ /* 0x000ea20000000800 */
[----:B0-----:R-:W-:-:S02]  /*0080*/  IMAD R0, R0, UR4, R3 ;  /* 0x0000000400007c24 */ /* 0x001fc4000f8e0203 */
[----:B--2---:R-:W-:-:S05]  /*0090*/  IMAD R5, R5, UR5, R2 ;  /* 0x0000000505057c24 */ /* 0x004fca000f8e0202 */
[----:B------:R-:W-:-:S04]  /*00a0*/  VIMNMX R2, PT, PT, R0, R5, !PT ;  /* 0x0000000500027248 */ /* 0x000fc80007fe0100 */
[----:B-1----:R-:W-:-:S13]  /*00b0*/  ISETP.GE.AND P0, PT, R2, UR6, PT ;  /* 0x0000000602007c0c */ /* 0x002fda000bf06270 */
[----:B------:R-:W-:Y:S05]  /*00c0*/  @P0 EXIT ;  /* 0x000000000000094d */ /* 0x000fea0003800000 */
[----:B------:R-:W0:Y:S01]  /*00d0*/  LDC.64 R2, c[0x0][0x380] ;  /* 0x0000e000ff027b82 */ /* 0x000e220000000a00 */
[----:B------:R-:W1:Y:S01]  /*00e0*/  LDCU.64 UR4, c[0x0][0x358] ;  /* 0x00006b00ff0477ac */ /* 0x000e620008000a00 */
[----:B------:R-:W-:-:S06]  /*00f0*/  IMAD R7, R0, UR6, R5 ;  /* 0x0000000600077c24 */ /* 0x000fcc000f8e0205 */
[----:B------:R-:W2:Y:S01]  /*0100*/  LDC.64 R4, c[0x0][0x388] ;  /* 0x0000e200ff047b82 */ /* 0x000ea20000000a00 */
[----:B0-----:R-:W-:-:S06]  /*0110*/  IMAD.WIDE R2, R7, 0x4, R2 ;  /* 0x0000000407027825 */ /* 0x001fcc00078e0202 */
[----:B-1----:R-:W3:Y:S01]  /*0120*/  LDG.E R3, desc[UR4][R2.64] ;  /* 0x0000000402037981 */ /* 0x002ee2000c1e1900 */
[----:B--2---:R-:W-:-:S05]  /*0130*/  IMAD.WIDE R4, R7, 0x4, R4 ;  /* 0x0000000407047825 */ /* 0x004fca00078e0204 */
[----:B---3--:R-:W-:Y:S01]  /*0140*/  STG.E desc[UR4][R4.64], R3 ;  /* 0x0000000304007986 */ /* 0x008fe2000c101904 */
[----:B------:R-:W-:Y:S05]  /*0150*/  EXIT ;  /* 0x000000000000794d */ /* 0x000fea0003800000 */
.L_x_0:
[----:B------:R-:W-:-:S00]  /*0160*/  BRA `(.L_x_0) ;  /* 0xfffffffc00fc7947 */ /* 0x000fc0000383ffff */
[----:B------:R-:W-:-:S00]  /*0170*/  NOP ;  /* 0x0000000000007918 */ /* 0x000fc00000000000 */
        /* <DEDUP_REMOVED lines=8> */
.L_x_1:


//--------------------- .nv.shared.reserved.0     --------------------------
	.section	.nv.shared.reserved.0,"aw",@nobits
	.weak		__nv_reservedSMEM_offset_0_alias
	.size		__nv_reservedSMEM_offset_0_alias, 0, 64
	.other		__nv_reservedSMEM_offset_0_alias,@"STO_CUDA_RESERVED_SHARED STV_DEFAULT"
__nv_reservedSMEM_offset_0_alias:
	.zero		0
	.zero		64


//--------------------- .nv.constant0._Z16matrixCopyKernelPKfPfi --------------------------
	.section	.nv.constant0._Z16matrixCopyKernelPKfPfi,"a",@progbits
	.sectionflags	@""
	.align	4
.nv.constant0._Z16matrixCopyKernelPKfPfi:
	.zero		916


//--------------------- SYMBOLS --------------------------

	.type		.nv.reservedSmem.offset0,@object
	.size		.nv.reservedSmem.offset0,0x4
